//
// Generated by NVIDIA NVVM Compiler
//
// Compiler Build ID: CL-36424714
// Cuda compilation tools, release 13.0, V13.0.88
// Based on NVVM 20.0.0
//

.version 9.0
.target sm_100
.address_size 64

	// .globl	_Z11evenNum_gpuv
.extern .func  (.param .b32 func_retval0) vprintf
(
	.param .b64 vprintf_param_0,
	.param .b64 vprintf_param_1
)
;
.global .align 1 .b8 $str[17] = {69, 118, 101, 110, 32, 110, 117, 109, 98, 101, 114, 58, 32, 37, 100, 10};

.visible .entry _Z11evenNum_gpuv()
{
	.local .align 8 .b8 	__local_depot0[8];
	.reg .b64 	%SP;
	.reg .b64 	%SPL;
	.reg .pred 	%p<2>;
	.reg .b32 	%r<8>;
	.reg .b64 	%rd<5>;

	mov.u64 	%SPL, __local_depot0;
	cvta.local.u64 	%SP, %SPL;
	mov.u32 	%r2, %tid.x;
	mov.u32 	%r3, %ntid.x;
	mov.u32 	%r4, %ctaid.x;
	mad.lo.s32 	%r1, %r3, %r4, %r2;
	and.b32  	%r5, %r1, 1;
	setp.eq.b32 	%p1, %r5, 1;
	@%p1 bra 	$L__BB0_2;
	add.u64 	%rd1, %SP, 0;
	add.u64 	%rd2, %SPL, 0;
	st.local.u32 	[%rd2], %r1;
	mov.u64 	%rd3, $str;
	cvta.global.u64 	%rd4, %rd3;
	{ // callseq 0, 0
	.param .b64 param0;
	st.param.b64 	[param0], %rd4;
	.param .b64 param1;
	st.param.b64 	[param1], %rd1;
	.param .b32 retval0;
	call.uni (retval0), 
	vprintf, 
	(
	param0, 
	param1
	);
	ld.param.b32 	%r6, [retval0];
	} // callseq 0
$L__BB0_2:
	ret;

}


// ===== COMPILED SASS (sm_100) =====

	.target	sm_100

	.elftype	@"ET_EXEC"


//--------------------- .note.nv.tkinfo           --------------------------
	.section	.note.nv.tkinfo,"",@"SHT_NOTE"
	.sectionflags	@"SHF_NOTE_NV_TKINFO"
	.tkinfo
        /*0018*/ 	.word	0x00000002
        /*0030*/ 	.string	""
        /*0030*/ 	.string	"ptxas"
        /*0030*/ 	.string	"Cuda compilation tools, release 13.0, V13.0.88"
        /*0030*/ 	.string	"Build cuda_13.0.r13.0/compiler.36424714_0"
        /*0030*/ 	.string	"-arch sm_100 -m 64 "



//--------------------- .note.nv.cuinfo           --------------------------
	.section	.note.nv.cuinfo,"",@"SHT_NOTE"
	.sectionflags	@"SHF_NOTE_NV_CUINFO"
        /*0018*/ 	.short	0x0002
        /*001a*/ 	.short	0x0064
        /*001c*/ 	.short	0x0082
	.zero		2


//--------------------- .nv.info                  --------------------------
	.section	.nv.info,"",@"SHT_CUDA_INFO"
	.align	4


	//----- nvinfo : EIATTR_REGCOUNT
	.align		4
        /*0000*/ 	.byte	0x04, 0x2f
        /*0002*/ 	.short	(.L_2 - .L_1)
	.align		4
.L_1:
        /*0004*/ 	.word	index@(_Z11evenNum_gpuv)
        /*0008*/ 	.word	0x00000018


	//----- nvinfo : EIATTR_FRAME_SIZE
	.align		4
.L_2:
        /*000c*/ 	.byte	0x04, 0x11
        /*000e*/ 	.short	(.L_4 - .L_3)
	.align		4
.L_3:
        /*0010*/ 	.word	index@(_Z11evenNum_gpuv)
        /*0014*/ 	.word	0x00000008


	//----- nvinfo : EIATTR_MIN_STACK_SIZE
	.align		4
.L_4:
        /*0018*/ 	.byte	0x04, 0x12
        /*001a*/ 	.short	(.L_6 - .L_5)
	.align		4
.L_5:
        /*001c*/ 	.word	index@(_Z11evenNum_gpuv)
        /*0020*/ 	.word	0x00000008
.L_6:


//--------------------- .nv.compat                --------------------------
	.section	.nv.compat,"",@"SHT_CUDA_COMPAT_INFO"
	.align	4
        /*0000*/ 	.byte	0x02, 0x09, 0x00, 0x00, 0x02, 0x02, 0x01, 0x00, 0x02, 0x05, 0x05, 0x00, 0x03, 0x07, 0x01, 0x01
        /*0010*/ 	.byte	0x02, 0x03, 0x00, 0x00, 0x02, 0x06, 0x01, 0x00, 0x04, 0x0b, 0x08, 0x00, 0x09, 0x00, 0x00, 0x00
        /*0020*/ 	.byte	0x00, 0x00, 0x00, 0x00


//--------------------- .nv.info._Z11evenNum_gpuv --------------------------
	.section	.nv.info._Z11evenNum_gpuv,"",@"SHT_CUDA_INFO"
	.sectionflags	@""
	.align	4


	//----- nvinfo : EIATTR_CUDA_API_VERSION
	.align		4
        /*0000*/ 	.byte	0x04, 0x37
        /*0002*/ 	.short	(.L_8 - .L_7)
.L_7:
        /*0004*/ 	.word	0x00000082


	//----- nvinfo : EIATTR_SPARSE_MMA_MASK
	.align		4
.L_8:
        /*0008*/ 	.byte	0x03, 0x50
        /*000a*/ 	.short	0x0000


	//----- nvinfo : EIATTR_MAXREG_COUNT
	.align		4
        /*000c*/ 	.byte	0x03, 0x1b
        /*000e*/ 	.short	0x00ff


	//----- nvinfo : EIATTR_EXTERNS
	.align		4
        /*0010*/ 	.byte	0x04, 0x0f
        /*0012*/ 	.short	(.L_10 - .L_9)


	//   ....[0]....
	.align		4
.L_9:
        /*0014*/ 	.word	index@(vprintf)


	//----- nvinfo : EIATTR_MERCURY_ISA_VERSION
	.align		4
.L_10:
        /*0018*/ 	.byte	0x03, 0x5f
        /*001a*/ 	.short	0x0101


	//----- nvinfo : EIATTR_VRC_CTA_INIT_COUNT
	.align		4
        /*001c*/ 	.byte	0x02, 0x4a
	.zero		1
	.zero		1


	//----- nvinfo : EIATTR_SYSCALL_OFFSETS
	.align		4
        /*0020*/ 	.byte	0x04, 0x46
        /*0022*/ 	.short	(.L_12 - .L_11)


	//   ....[0]....
.L_11:
        /*0024*/ 	.word	0x00000140


	//----- nvinfo : EIATTR_EXIT_INSTR_OFFSETS
	.align		4
.L_12:
        /*0028*/ 	.byte	0x04, 0x1c
        /*002a*/ 	.short	(.L_14 - .L_13)


	//   ....[0]....
.L_13:
        /*002c*/ 	.word	0x000000c0


	//   ....[1]....
        /*0030*/ 	.word	0x00000150


	//----- nvinfo : EIATTR_CRS_STACK_SIZE
	.align		4
.L_14:
        /*0034*/ 	.byte	0x04, 0x1e
        /*0036*/ 	.short	(.L_16 - .L_15)
.L_15:
        /*0038*/ 	.word	0x00000000


	//----- nvinfo : EIATTR_SW_WAR
	.align		4
.L_16:
        /*003c*/ 	.byte	0x04, 0x36
        /*003e*/ 	.short	(.L_18 - .L_17)
.L_17:
        /*0040*/ 	.word	0x00000008
.L_18:


//--------------------- .nv.callgraph             --------------------------
	.section	.nv.callgraph,"",@"SHT_CUDA_CALLGRAPH"
	.align	4
	.sectionentsize	8
	.align		4
        /*0000*/ 	.word	0x00000000
	.align		4
        /*0004*/ 	.word	0xffffffff
	.align		4
        /*0008*/ 	.word	index@(_Z11evenNum_gpuv)
	.align		4
        /*000c*/ 	.word	index@(vprintf)
	.align		4
        /*0010*/ 	.word	0x00000000
	.align		4
        /*0014*/ 	.word	0xfffffffe
	.align		4
        /*0018*/ 	.word	0x00000000
	.align		4
        /*001c*/ 	.word	0xfffffffd
	.align		4
        /*0020*/ 	.word	0x00000000
	.align		4
        /*0024*/ 	.word	0xfffffffc


//--------------------- .nv.constant4             --------------------------
	.section	.nv.constant4,"a",@progbits
	.align	8
	.align		8
.nv.constant4:
        /*0000*/ 	.dword	vprintf
	.align		8
        /*0008*/ 	.dword	$str


//--------------------- .text._Z11evenNum_gpuv    --------------------------
	.section	.text._Z11evenNum_gpuv,"ax",@progbits
	.align	128
        .global         _Z11evenNum_gpuv
        .type           _Z11evenNum_gpuv,@function
        .size           _Z11evenNum_gpuv,(.L_x_2 - _Z11evenNum_gpuv)
        .other          _Z11evenNum_gpuv,@"STO_CUDA_ENTRY STV_DEFAULT"
_Z11evenNum_gpuv:
.text._Z11evenNum_gpuv:
[----:B------:R-:W0:Y:S01]  /*0000*/  LDC R1, c[0x0][0x37c] ;  /* 0x0000df00ff017b82 */ /* 0x000e220000000800 */
[----:B------:R-:W1:Y:S01]  /*0010*/  S2R R0, SR_TID.X ;  /* 0x0000000000007919 */ /* 0x000e620000002100 */
[----:B------:R-:W2:Y:S01]  /*0020*/  LDCU UR5, c[0x0][0x2fc] ;  /* 0x00005f80ff0577ac */ /* 0x000ea20008000800 */
[----:B0-----:R-:W-:Y:S01]  /*0030*/  VIADD R1, R1, 0xfffffff8 ;  /* 0xfffffff801017836 */ /* 0x001fe20000000000 */
[----:B------:R-:W1:Y:S01]  /*0040*/  S2R R3, SR_CTAID.X ;  /* 0x0000000000037919 */ /* 0x000e620000002500 */
[----:B------:R-:W1:Y:S01]  /*0050*/  LDCU UR6, c[0x0][0x360] ;  /* 0x00006c00ff0677ac */ /* 0x000e620008000800 */
[----:B------:R-:W0:Y:S02]  /*0060*/  LDCU UR4, c[0x0][0x2f8] ;  /* 0x00005f00ff0477ac */ /* 0x000e240008000800 */
[----:B0-----:R-:W-:-:S05]  /*0070*/  IADD3 R6, P1, PT, R1, UR4, RZ ;  /* 0x0000000401067c10 */ /* 0x001fca000ff3e0ff */
[----:B--2---:R-:W-:Y:S02]  /*0080*/  IMAD.X R7, RZ, RZ, UR5, P1 ;  /* 0x00000005ff077e24 */ /* 0x004fe400088e06ff */
[----:B-1----:R-:W-:-:S05]  /*0090*/  IMAD R0, R3, UR6, R0 ;  /* 0x0000000603007c24 */ /* 0x002fca000f8e0200 */
[----:B------:R-:W-:-:S04]  /*00a0*/  LOP3.LUT R2, R0, 0x1, RZ, 0xc0, !PT ;  /* 0x0000000100027812 */ /* 0x000fc800078ec0ff */
[----:B------:R-:W-:-:S13]  /*00b0*/  ISETP.NE.U32.AND P0, PT, R2, 0x1, PT ;  /* 0x000000010200780c */ /* 0x000fda0003f05070 */
[----:B------:R-:W-:Y:S05]  /*00c0*/  @!P0 EXIT ;  /* 0x000000000000894d */ /* 0x000fea0003800000 */
[----:B------:R-:W-:Y:S01]  /*00d0*/  MOV R2, 0x0 ;  /* 0x0000000000027802 */ /* 0x000fe20000000f00 */
[----:B------:R0:W-:Y:S01]  /*00e0*/  STL [R1], R0 ;  /* 0x0000000001007387 */ /* 0x0001e20000100800 */
[----:B------:R-:W1:Y:S04]  /*00f0*/  LDCU.64 UR4, c[0x4][0x8] ;  /* 0x01000100ff0477ac */ /* 0x000e680008000a00 */
[----:B------:R-:W2:Y:S01]  /*0100*/  LDC.64 R2, c[0x4][R2] ;  /* 0x0100000002027b82 */ /* 0x000ea20000000a00 */
[----:B-1----:R-:W-:Y:S02]  /*0110*/  IMAD.U32 R4, RZ, RZ, UR4 ;  /* 0x00000004ff047e24 */ /* 0x002fe4000f8e00ff */
[----:B0-----:R-:W-:-:S07]  /*0120*/  IMAD.U32 R5, RZ, RZ, UR5 ;  /* 0x00000005ff057e24 */ /* 0x001fce000f8e00ff */
[----:B------:R-:W-:-:S07]  /*0130*/  LEPC R20, `(.L_x_0) ;  /* 0x000000001014794e */ /* 0x000fce0000000000 */
[----:B--2---:R-:W-:Y:S05]  /*0140*/  CALL.ABS.NOINC R2 ;  /* 0x0000000002007343 */ /* 0x004fea0003c00000 */
.L_x_0:
[----:B------:R-:W-:Y:S05]  /*0150*/  EXIT ;  /* 0x000000000000794d */ /* 0x000fea0003800000 */
.L_x_1:
[----:B------:R-:W-:-:S00]  /*0160*/  BRA `(.L_x_1) ;  /* 0xfffffffc00fc7947 */ /* 0x000fc0000383ffff */
[----:B------:R-:W-:-:S00]  /*0170*/  NOP ;  /* 0x0000000000007918 */ /* 0x000fc00000000000 */
        /* <DEDUP_REMOVED lines=8> */
.L_x_2:


//--------------------- .nv.global.init           --------------------------
	.section	.nv.global.init,"aw",@progbits
.nv.global.init:
	.type		$str,@object
	.size		$str,(.L_0 - $str)
$str:
        /*0000*/ 	.byte	0x45, 0x76, 0x65, 0x6e, 0x20, 0x6e, 0x75, 0x6d, 0x62, 0x65, 0x72, 0x3a, 0x20, 0x25, 0x64, 0x0a
        /*0010*/ 	.byte	0x00
.L_0:


//--------------------- .nv.shared.reserved.0     --------------------------
	.section	.nv.shared.reserved.0,"aw",@nobits
	.weak		__nv_reservedSMEM_offset_0_alias
	.size		__nv_reservedSMEM_offset_0_alias, 0, 64
	.other		__nv_reservedSMEM_offset_0_alias,@"STO_CUDA_RESERVED_SHARED STV_DEFAULT"
__nv_reservedSMEM_offset_0_alias:
	.zero		0
	.zero		64


//--------------------- .nv.constant0._Z11evenNum_gpuv --------------------------
	.section	.nv.constant0._Z11evenNum_gpuv,"a",@progbits
	.sectionflags	@""
	.align	4
.nv.constant0._Z11evenNum_gpuv:
	.zero		896


//--------------------- SYMBOLS --------------------------

	.type		.nv.reservedSmem.offset0,@object
	.size		.nv.reservedSmem.offset0,0x4
	.type		vprintf,@function
